	.headerflags	@"EF_CUDA_TEXMODE_UNIFIED EF_CUDA_64BIT_ADDRESS EF_CUDA_ACCELERATORS EF_CUDA_SM90 EF_CUDA_VIRTUAL_SM(EF_CUDA_SM90)"
	.elftype	@"ET_EXEC"


//--------------------- .nv.info                  --------------------------
	.section	.nv.info,"",@"SHT_CUDA_INFO"
	.align	4


	//----- nvinfo : EIATTR_REGCOUNT
	.align		4
        /*0000*/ 	.byte	0x04, 0x2f
        /*0002*/ 	.short	(.L_1 - .L_0)
	.align		4
.L_0:
        /*0004*/ 	.word	index@(triton_poi_fused_max_pool2d_with_indices_8)
        /*0008*/ 	.word	0x00000030


	//----- nvinfo : EIATTR_MIN_STACK_SIZE
	.align		4
.L_1:
        /*000c*/ 	.byte	0x04, 0x12
        /*000e*/ 	.short	(.L_3 - .L_2)
	.align		4
.L_2:
        /*0010*/ 	.word	index@(triton_poi_fused_max_pool2d_with_indices_8)
        /*0014*/ 	.word	0x00000000


	//----- nvinfo : EIATTR_FRAME_SIZE
	.align		4
.L_3:
        /*0018*/ 	.byte	0x04, 0x11
        /*001a*/ 	.short	(.L_5 - .L_4)
	.align		4
.L_4:
        /*001c*/ 	.word	index@(triton_poi_fused_max_pool2d_with_indices_8)
        /*0020*/ 	.word	0x00000000


	//----- nvinfo : EIATTR_MIN_STACK_SIZE
	.align		4
.L_5:
        /*0024*/ 	.byte	0x04, 0x12
        /*0026*/ 	.short	(.L_7 - .L_6)
	.align		4
.L_6:
        /*0028*/ 	.word	index@(triton_poi_fused_max_pool2d_with_indices_8)
        /*002c*/ 	.word	0x00000000
.L_7:


//--------------------- .nv.info.triton_poi_fused_max_pool2d_with_indices_8 --------------------------
	.section	.nv.info.triton_poi_fused_max_pool2d_with_indices_8,"",@"SHT_CUDA_INFO"
	.sectionflags	@""
	.align	4


	//----- nvinfo : EIATTR_CUDA_API_VERSION
	.align		4
        /*0000*/ 	.byte	0x04, 0x37
        /*0002*/ 	.short	(.L_9 - .L_8)
.L_8:
        /*0004*/ 	.word	0x0000007c


	//----- nvinfo : EIATTR_KPARAM_INFO
	.align		4
.L_9:
        /*0008*/ 	.byte	0x04, 0x17
        /*000a*/ 	.short	(.L_11 - .L_10)
.L_10:
        /*000c*/ 	.word	0x00000000
        /*0010*/ 	.short	0x0003
        /*0012*/ 	.short	0x0018
        /*0014*/ 	.byte	0x00, 0xf0, 0x11, 0x00


	//----- nvinfo : EIATTR_KPARAM_INFO
	.align		4
.L_11:
        /*0018*/ 	.byte	0x04, 0x17
        /*001a*/ 	.short	(.L_13 - .L_12)
.L_12:
        /*001c*/ 	.word	0x00000000
        /*0020*/ 	.short	0x0002
        /*0022*/ 	.short	0x0010
        /*0024*/ 	.byte	0x00, 0xf4, 0x21, 0x00


	//----- nvinfo : EIATTR_KPARAM_INFO
	.align		4
.L_13:
        /*0028*/ 	.byte	0x04, 0x17
        /*002a*/ 	.short	(.L_15 - .L_14)
.L_14:
        /*002c*/ 	.word	0x00000000
        /*0030*/ 	.short	0x0001
        /*0032*/ 	.short	0x0008
        /*0034*/ 	.byte	0x00, 0xf4, 0x21, 0x00


	//----- nvinfo : EIATTR_KPARAM_INFO
	.align		4
.L_15:
        /*0038*/ 	.byte	0x04, 0x17
        /*003a*/ 	.short	(.L_17 - .L_16)
.L_16:
        /*003c*/ 	.word	0x00000000
        /*0040*/ 	.short	0x0000
        /*0042*/ 	.short	0x0000
        /*0044*/ 	.byte	0x00, 0xf4, 0x21, 0x00


	//----- nvinfo : EIATTR_SPARSE_MMA_MASK
	.align		4
.L_17:
        /*0048*/ 	.byte	0x03, 0x50
        /*004a*/ 	.short	0x0000


	//----- nvinfo : EIATTR_MAXREG_COUNT
	.align		4
        /*004c*/ 	.byte	0x03, 0x1b
        /*004e*/ 	.short	0x00ff


	//----- nvinfo : EIATTR_EXIT_INSTR_OFFSETS
	.align		4
        /*0050*/ 	.byte	0x04, 0x1c
        /*0052*/ 	.short	(.L_19 - .L_18)


	//   ....[0]....
.L_18:
        /*0054*/ 	.word	0x00001420


	//----- nvinfo : EIATTR_REQNTID
	.align		4
.L_19:
        /*0058*/ 	.byte	0x04, 0x10
        /*005a*/ 	.short	(.L_21 - .L_20)
.L_20:
        /*005c*/ 	.word	0x00000080
        /*0060*/ 	.word	0x00000001
        /*0064*/ 	.word	0x00000001


	//----- nvinfo : EIATTR_CBANK_PARAM_SIZE
	.align		4
.L_21:
        /*0068*/ 	.byte	0x03, 0x19
        /*006a*/ 	.short	0x001c


	//----- nvinfo : EIATTR_PARAM_CBANK
	.align		4
        /*006c*/ 	.byte	0x04, 0x0a
        /*006e*/ 	.short	(.L_23 - .L_22)
	.align		4
.L_22:
        /*0070*/ 	.word	index@(.nv.constant0.triton_poi_fused_max_pool2d_with_indices_8)
        /*0074*/ 	.short	0x0210
        /*0076*/ 	.short	0x001c


	//----- nvinfo : EIATTR_SW_WAR
	.align		4
.L_23:
        /*0078*/ 	.byte	0x04, 0x36
        /*007a*/ 	.short	(.L_25 - .L_24)
.L_24:
        /*007c*/ 	.word	0x00000008
.L_25:


//--------------------- .nv.callgraph             --------------------------
	.section	.nv.callgraph,"",@"SHT_CUDA_CALLGRAPH"
	.align	4
	.sectionentsize	8
	.align		4
        /*0000*/ 	.word	0x00000000
	.align		4
        /*0004*/ 	.word	0xffffffff
	.align		4
        /*0008*/ 	.word	0x00000000
	.align		4
        /*000c*/ 	.word	0xfffffffe
	.align		4
        /*0010*/ 	.word	0x00000000
	.align		4
        /*0014*/ 	.word	0xfffffffd
	.align		4
        /*0018*/ 	.word	0x00000000
	.align		4
        /*001c*/ 	.word	0xfffffffc


//--------------------- .text.triton_poi_fused_max_pool2d_with_indices_8 --------------------------
	.section	.text.triton_poi_fused_max_pool2d_with_indices_8,"ax",@progbits
	.sectionflags	@"SHF_BARRIERS=1"
	.align	128
        .global         triton_poi_fused_max_pool2d_with_indices_8
        .type           triton_poi_fused_max_pool2d_with_indices_8,@function
        .size           triton_poi_fused_max_pool2d_with_indices_8,(.L_x_1 - triton_poi_fused_max_pool2d_with_indices_8)
        .other          triton_poi_fused_max_pool2d_with_indices_8,@"STO_CUDA_ENTRY STV_DEFAULT"
triton_poi_fused_max_pool2d_with_indices_8:
.text.triton_poi_fused_max_pool2d_with_indices_8:
[----:B------:R-:W-:Y:S01]  /*0000*/  LDC R1, c[0x0][0x28] ;  /* 0x00000a00ff017b82 */ /* 0x000fe20000000800 */
[----:B------:R-:W1:Y:S07]  /*0010*/  S2R R3, SR_TID.X ;  /* 0x0000000000037919 */ /* 0x000e6e0000002100 */
[----:B------:R-:W2:Y:S01]  /*0020*/  LDC.64 R26, c[0x0][0x210] ;  /* 0x00008400ff1a7b82 */ /* 0x000ea20000000a00 */
[----:B------:R-:W-:Y:S01]  /*0030*/  ULDC.64 UR6, c[0x0][0x208] ;  /* 0x0000820000067ab9 */ /* 0x000fe20000000a00 */
[----:B------:R-:W3:Y:S06]  /*0040*/  S2R R2, SR_CTAID.X ;  /* 0x0000000000027919 */ /* 0x000eec0000002500 */
[----:B------:R-:W4:Y:S01]  /*0050*/  S2UR UR5, SR_CgaCtaId ;  /* 0x00000000000579c3 */ /* 0x000f220000008800 */
[----:B------:R-:W-:Y:S01]  /*0060*/  UMOV UR4, 0x400 ;  /* 0x0000040000047882 */ /* 0x000fe20000000000 */
[----:B------:R-:W-:Y:S01]  /*0070*/  ULDC.64 UR8, c[0x0][0x220] ;  /* 0x0000880000087ab9 */ /* 0x000fe20000000a00 */
[----:B-1----:R-:W-:-:S02]  /*0080*/  IMAD.SHL.U32 R39, R3, 0x8, RZ ;  /* 0x0000000803277824 */ /* 0x002fc400078e00ff */
[----:B---3--:R-:W-:-:S03]  /*0090*/  IMAD.SHL.U32 R0, R2, 0x400, RZ ;  /* 0x0000040002007824 */ /* 0x008fc600078e00ff */
[----:B------:R-:W-:Y:S02]  /*00a0*/  LOP3.LUT R39, R39, 0x3f8, RZ, 0xc0, !PT ;  /* 0x000003f827277812 */ /* 0x000fe400078ec0ff */
[----:B------:R-:W-:Y:S02]  /*00b0*/  SHF.R.S32.HI R34, RZ, 0x15, R2 ;  /* 0x00000015ff227819 */ /* 0x000fe40000011402 */
[----:B------:R-:W-:Y:S02]  /*00c0*/  LOP3.LUT R2, R0, R39, RZ, 0xfc, !PT ;  /* 0x0000002700027212 */ /* 0x000fe400078efcff */
[----:B------:R-:W-:Y:S02]  /*00d0*/  SGXT R34, R34, 0x1 ;  /* 0x000000012222781a */ /* 0x000fe40000000200 */
[----:B------:R-:W-:Y:S02]  /*00e0*/  SHF.R.S32.HI R5, RZ, 0x1f, R2 ;  /* 0x0000001fff057819 */ /* 0x000fe40000011402 */
[----:B------:R-:W-:-:S02]  /*00f0*/  LOP3.LUT R7, R0, 0x2, R39, 0xfe, !PT ;  /* 0x0000000200077812 */ /* 0x000fc400078efe27 */
[----:B------:R-:W-:Y:S02]  /*0100*/  LEA.HI R4, R5, R2, RZ, 0x4 ;  /* 0x0000000205047211 */ /* 0x000fe400078f20ff */
[----:B------:R-:W-:Y:S02]  /*0110*/  LOP3.LUT R9, R0, 0x3, R39, 0xfe, !PT ;  /* 0x0000000300097812 */ /* 0x000fe400078efe27 */
[----:B------:R-:W-:Y:S01]  /*0120*/  LEA.HI R6, R34, R7, RZ, 0x4 ;  /* 0x0000000722067211 */ /* 0x000fe200078f20ff */
[----:B------:R-:W-:Y:S01]  /*0130*/  IMAD.SHL.U32 R37, R4, 0x4, RZ ;  /* 0x0000000404257824 */ /* 0x000fe200078e00ff */
[----:B------:R-:W-:Y:S02]  /*0140*/  LEA.HI R8, R34, R9, RZ, 0x4 ;  /* 0x0000000922087211 */ /* 0x000fe400078f20ff */
[----:B------:R-:W-:Y:S02]  /*0150*/  LOP3.LUT R6, R6, 0x7ffffff0, RZ, 0xc0, !PT ;  /* 0x7ffffff006067812 */ /* 0x000fe400078ec0ff */
[----:B------:R-:W-:-:S02]  /*0160*/  LOP3.LUT R5, R0, 0x1, R39, 0xfe, !PT ;  /* 0x0000000100057812 */ /* 0x000fc400078efe27 */
[----:B------:R-:W-:Y:S01]  /*0170*/  LOP3.LUT R8, R8, 0x7ffffff0, RZ, 0xc0, !PT ;  /* 0x7ffffff008087812 */ /* 0x000fe200078ec0ff */
[----:B------:R-:W-:Y:S01]  /*0180*/  IMAD.IADD R14, R7, 0x1, -R6 ;  /* 0x00000001070e7824 */ /* 0x000fe200078e0a06 */
[----:B------:R-:W-:Y:S02]  /*0190*/  LOP3.LUT R37, R37, 0xffffffc0, RZ, 0xc0, !PT ;  /* 0xffffffc025257812 */ /* 0x000fe400078ec0ff */
[----:B------:R-:W-:Y:S01]  /*01a0*/  LEA.HI R6, R34, R5, RZ, 0x4 ;  /* 0x0000000522067211 */ /* 0x000fe200078f20ff */
[----:B------:R-:W-:Y:S02]  /*01b0*/  IMAD.IADD R18, R9, 0x1, -R8 ;  /* 0x0000000109127824 */ /* 0x000fe400078e0a08 */
[--C-:B------:R-:W-:Y:S01]  /*01c0*/  IMAD R9, R14, 0x2, R37.reuse ;  /* 0x000000020e097824 */ /* 0x100fe200078e0225 */
[----:B------:R-:W-:Y:S01]  /*01d0*/  LOP3.LUT R6, R6, 0x7ffffff0, RZ, 0xc0, !PT ;  /* 0x7ffffff006067812 */ /* 0x000fe200078ec0ff */
[----:B------:R-:W-:Y:S02]  /*01e0*/  IMAD R21, R18, 0x2, R37 ;  /* 0x0000000212157824 */ /* 0x000fe400078e0225 */
[----:B--2---:R-:W-:-:S04]  /*01f0*/  IMAD.WIDE R8, R9, 0x4, R26 ;  /* 0x0000000409087825 */ /* 0x004fc800078e021a */
[----:B------:R-:W-:Y:S01]  /*0200*/  IMAD.IADD R38, R5, 0x1, -R6 ;  /* 0x0000000105267824 */ /* 0x000fe200078e0a06 */
[----:B------:R-:W2:Y:S01]  /*0210*/  LDG.E.EL R7, desc[UR6][R8.64] ;  /* 0x0000000608077981 */ /* 0x000ea2000c2e1900 */
[----:B------:R-:W-:-:S03]  /*0220*/  IMAD.WIDE R20, R21, 0x4, R26 ;  /* 0x0000000415147825 */ /* 0x000fc600078e021a */
[----:B------:R-:W2:Y:S01]  /*0230*/  LDG.E.EL R6, desc[UR6][R8.64+0x4] ;  /* 0x0000040608067981 */ /* 0x000ea2000c2e1900 */
[----:B------:R-:W-:Y:S01]  /*0240*/  IMAD R11, R38, 0x2, R37 ;  /* 0x00000002260b7824 */ /* 0x000fe200078e0225 */
[----:B------:R-:W-:Y:S02]  /*0250*/  LOP3.LUT R17, R37, 0x20, RZ, 0xfc, !PT ;  /* 0x0000002025117812 */ /* 0x000fe400078efcff */
[----:B------:R-:W3:Y:S01]  /*0260*/  LDG.E.EL R19, desc[UR6][R20.64] ;  /* 0x0000000614137981 */ /* 0x000ee2000c2e1900 */
[----:B------:R-:W-:-:S03]  /*0270*/  IMAD.WIDE R10, R11, 0x4, R26 ;  /* 0x000000040b0a7825 */ /* 0x000fc600078e021a */
[----:B------:R-:W3:Y:S01]  /*0280*/  LDG.E.EL R30, desc[UR6][R20.64+0x4] ;  /* 0x00000406141e7981 */ /* 0x000ee2000c2e1900 */
[----:B------:R-:W-:-:S03]  /*0290*/  IMAD R23, R14, 0x2, R17 ;  /* 0x000000020e177824 */ /* 0x000fc600078e0211 */
[----:B------:R-:W5:Y:S01]  /*02a0*/  LDG.E.EL R15, desc[UR6][R10.64] ;  /* 0x000000060a0f7981 */ /* 0x000f62000c2e1900 */
[----:B------:R-:W-:-:S03]  /*02b0*/  IMAD.WIDE R22, R23, 0x4, R26 ;  /* 0x0000000417167825 */ /* 0x000fc600078e021a */
[----:B------:R-:W5:Y:S01]  /*02c0*/  LDG.E.EL R29, desc[UR6][R10.64+0x4] ;  /* 0x000004060a1d7981 */ /* 0x000f62000c2e1900 */
[--C-:B------:R-:W-:Y:S02]  /*02d0*/  IMAD R25, R18, 0x2, R17.reuse ;  /* 0x0000000212197824 */ /* 0x100fe400078e0211 */
[----:B------:R-:W-:Y:S01]  /*02e0*/  IMAD R45, R38, 0x2, R17 ;  /* 0x00000002262d7824 */ /* 0x000fe200078e0211 */
[----:B------:R-:W4:Y:S01]  /*02f0*/  LDG.E.EL R13, desc[UR6][R22.64] ;  /* 0x00000006160d7981 */ /* 0x000f22000c2e1900 */
[----:B------:R-:W-:Y:S01]  /*0300*/  IMAD.WIDE R24, R25, 0x4, R26 ;  /* 0x0000000419187825 */ /* 0x000fe200078e021a */
[----:B------:R-:W-:-:S03]  /*0310*/  LOP3.LUT R5, R4, 0x7ffffff0, RZ, 0xc0, !PT ;  /* 0x7ffffff004057812 */ /* 0x000fc600078ec0ff */
[----:B------:R-:W-:Y:S01]  /*0320*/  IMAD.WIDE R44, R45, 0x4, R26 ;  /* 0x000000042d2c7825 */ /* 0x000fe200078e021a */
[----:B------:R-:W4:Y:S03]  /*0330*/  LDG.E.EL R8, desc[UR6][R24.64] ;  /* 0x0000000618087981 */ /* 0x000f26000c2e1900 */
[----:B------:R-:W-:Y:S02]  /*0340*/  IMAD.IADD R12, R2, 0x1, -R5 ;  /* 0x00000001020c7824 */ /* 0x000fe400078e0a05 */
[----:B------:R-:W4:Y:S02]  /*0350*/  LDG.E.EL R44, desc[UR6][R44.64] ;  /* 0x000000062c2c7981 */ /* 0x000f24000c2e1900 */
[----:B------:R-:W-:-:S04]  /*0360*/  IMAD R5, R12, 0x2, R37 ;  /* 0x000000020c057824 */ /* 0x000fc800078e0225 */
[----:B------:R-:W-:-:S05]  /*0370*/  IMAD.WIDE R4, R5, 0x4, R26 ;  /* 0x0000000405047825 */ /* 0x000fca00078e021a */
[----:B------:R-:W4:Y:S04]  /*0380*/  LDG.E.EL R9, desc[UR6][R4.64] ;  /* 0x0000000604097981 */ /* 0x000f28000c2e1900 */
[----:B------:R1:W4:Y:S02]  /*0390*/  LDG.E.EL R28, desc[UR6][R4.64+0x4] ;  /* 0x00000406041c7981 */ /* 0x000324000c2e1900 */
[----:B01----:R-:W-:-:S04]  /*03a0*/  IMAD R5, R12, 0x2, R17 ;  /* 0x000000020c057824 */ /* 0x003fc800078e0211 */
[----:B------:R-:W-:-:S05]  /*03b0*/  IMAD.WIDE R4, R5, 0x4, R26 ;  /* 0x0000000405047825 */ /* 0x000fca00078e021a */
[----:B------:R0:W4:Y:S02]  /*03c0*/  LDG.E.EL R31, desc[UR6][R4.64] ;  /* 0x00000006041f7981 */ /* 0x000124000c2e1900 */
[----:B0-----:R-:W-:Y:S02]  /*03d0*/  LOP3.LUT R5, R37, 0x20, RZ, 0xfc, !PT ;  /* 0x0000002025057812 */ /* 0x001fe400078efcff */
[C---:B--2---:R-:W-:Y:S02]  /*03e0*/  FSETP.GT.AND P3, PT, R6.reuse, R7, PT ;  /* 0x000000070600720b */ /* 0x044fe40003f64000 */
[----:B------:R-:W-:Y:S02]  /*03f0*/  FSETP.NAN.AND P0, PT, R6, R6, PT ;  /* 0x000000060600720b */ /* 0x000fe40003f08000 */
[----:B---3--:R-:W-:Y:S02]  /*0400*/  FSETP.GT.AND P2, PT, R30, R19, PT ;  /* 0x000000131e00720b */ /* 0x008fe40003f44000 */
[----:B------:R-:W-:-:S07]  /*0410*/  P2R R16, PR, RZ, 0x8 ;  /* 0x00000008ff107803 */ /* 0x000fce0000000000 */
[----:B------:R-:W-:Y:S02]  /*0420*/  @!P3 SEL R6, R6, R7, P0 ;  /* 0x000000070606b207 */ /* 0x000fe40000000000 */
[C---:B-----5:R-:W-:Y:S02]  /*0430*/  FSETP.GT.AND P1, PT, R29.reuse, R15, PT ;  /* 0x0000000f1d00720b */ /* 0x060fe40003f24000 */
[----:B------:R-:W-:Y:S02]  /*0440*/  FSETP.NAN.AND P0, PT, R30, R30, PT ;  /* 0x0000001e1e00720b */ /* 0x000fe40003f08000 */
[----:B----4-:R-:W-:Y:S02]  /*0450*/  FSETP.GEU.AND P3, PT, R6, R13, PT ;  /* 0x0000000d0600720b */ /* 0x010fe40003f6e000 */
[----:B------:R-:W-:Y:S02]  /*0460*/  @!P2 SEL R30, R30, R19, P0 ;  /* 0x000000131e1ea207 */ /* 0x000fe40000000000 */
[----:B------:R-:W-:-:S02]  /*0470*/  FSETP.NAN.AND P0, PT, R29, R29, PT ;  /* 0x0000001d1d00720b */ /* 0x000fc40003f08000 */
[----:B------:R-:W-:Y:S02]  /*0480*/  P2R R25, PR, RZ, 0x4 ;  /* 0x00000004ff197803 */ /* 0x000fe40000000000 */
[----:B------:R-:W-:Y:S02]  /*0490*/  FSETP.GEU.AND P2, PT, R30, R8, PT ;  /* 0x000000081e00720b */ /* 0x000fe40003f4e000 */
[----:B------:R-:W-:Y:S02]  /*04a0*/  @!P1 SEL R29, R29, R15, P0 ;  /* 0x0000000f1d1d9207 */ /* 0x000fe40000000000 */
[----:B------:R-:W-:Y:S02]  /*04b0*/  P2R R24, PR, RZ, 0x2 ;  /* 0x00000002ff187803 */ /* 0x000fe40000000000 */
[----:B------:R-:W-:Y:S02]  /*04c0*/  FSETP.NAN.AND P0, PT, R13, R13, PT ;  /* 0x0000000d0d00720b */ /* 0x000fe40003f08000 */
[----:B------:R-:W-:-:S02]  /*04d0*/  FSETP.GEU.AND P1, PT, R29, R44, PT ;  /* 0x0000002c1d00720b */ /* 0x000fc40003f2e000 */
[----:B------:R-:W-:Y:S02]  /*04e0*/  @P3 SEL R13, R13, R6, P0 ;  /* 0x000000060d0d3207 */ /* 0x000fe40000000000 */
[----:B------:R-:W-:-:S04]  /*04f0*/  FSETP.NAN.AND P0, PT, R8, R8, PT ;  /* 0x000000080800720b */ /* 0x000fc80003f08000 */
[----:B------:R-:W-:Y:S02]  /*0500*/  @P2 SEL R8, R8, R30, P0 ;  /* 0x0000001e08082207 */ /* 0x000fe40000000000 */
[C---:B------:R-:W-:Y:S02]  /*0510*/  FSETP.NAN.AND P0, PT, R44.reuse, R44, PT ;  /* 0x0000002c2c00720b */ /* 0x040fe40003f08000 */
[----:B------:R-:W-:Y:S02]  /*0520*/  P2R R10, PR, RZ, 0x2 ;  /* 0x00000002ff0a7803 */ /* 0x000fe40000000000 */
[----:B------:R-:W-:Y:S02]  /*0530*/  @P1 SEL R44, R44, R29, P0 ;  /* 0x0000001d2c2c1207 */ /* 0x000fe40000000000 */
[----:B------:R-:W-:Y:S02]  /*0540*/  FSETP.GT.AND P1, PT, R28, R9, PT ;  /* 0x000000091c00720b */ /* 0x000fe40003f24000 */
[----:B------:R-:W-:-:S02]  /*0550*/  LOP3.LUT R7, R0, 0x4, R39, 0xfe, !PT ;  /* 0x0000000400077812 */ /* 0x000fc400078efe27 */
[----:B------:R-:W-:Y:S02]  /*0560*/  FSETP.NAN.AND P0, PT, R28, R28, PT ;  /* 0x0000001c1c00720b */ /* 0x000fe40003f08000 */
[----:B------:R-:W-:-:S04]  /*0570*/  LEA.HI R6, R34, R7, RZ, 0x4 ;  /* 0x0000000722067211 */ /* 0x000fc800078f20ff */
[----:B------:R-:W-:-:S03]  /*0580*/  LOP3.LUT R6, R6, 0x7ffffff0, RZ, 0xc0, !PT ;  /* 0x7ffffff006067812 */ /* 0x000fc600078ec0ff */
[----:B------:R-:W-:Y:S02]  /*0590*/  @!P1 SEL R28, R28, R9, P0 ;  /* 0x000000091c1c9207 */ /* 0x000fe40000000000 */
[----:B------:R-:W-:Y:S01]  /*05a0*/  P2R R23, PR, RZ, 0x2 ;  /* 0x00000002ff177803 */ /* 0x000fe20000000000 */
[----:B------:R-:W-:Y:S01]  /*05b0*/  IMAD.IADD R30, R7, 0x1, -R6 ;  /* 0x00000001071e7824 */ /* 0x000fe200078e0a06 */
[----:B------:R-:W-:-:S03]  /*05c0*/  FSETP.GEU.AND P1, PT, R28, R31, PT ;  /* 0x0000001f1c00720b */ /* 0x000fc60003f2e000 */
[----:B------:R-:W-:Y:S01]  /*05d0*/  IMAD R7, R30, 0x2, R37 ;  /* 0x000000021e077824 */ /* 0x000fe200078e0225 */
[----:B------:R-:W-:-:S03]  /*05e0*/  FSETP.NAN.AND P0, PT, R31, R31, PT ;  /* 0x0000001f1f00720b */ /* 0x000fc60003f08000 */
[----:B------:R-:W-:-:S05]  /*05f0*/  IMAD.WIDE R6, R7, 0x4, R26 ;  /* 0x0000000407067825 */ /* 0x000fca00078e021a */
[----:B------:R-:W2:Y:S01]  /*0600*/  LDG.E.EL R9, desc[UR6][R6.64] ;  /* 0x0000000606097981 */ /* 0x000ea2000c2e1900 */
[----:B------:R-:W-:-:S03]  /*0610*/  @P1 SEL R31, R31, R28, P0 ;  /* 0x0000001c1f1f1207 */ /* 0x000fc60000000000 */
[----:B------:R0:W2:Y:S01]  /*0620*/  LDG.E.EL R28, desc[UR6][R6.64+0x4] ;  /* 0x00000406061c7981 */ /* 0x0000a2000c2e1900 */
[----:B------:R-:W-:-:S04]  /*0630*/  IMAD R5, R30, 0x2, R5 ;  /* 0x000000021e057824 */ /* 0x000fc800078e0205 */
[----:B------:R-:W-:-:S05]  /*0640*/  IMAD.WIDE R4, R5, 0x4, R26 ;  /* 0x0000000405047825 */ /* 0x000fca00078e021a */
[----:B------:R-:W3:Y:S01]  /*0650*/  LDG.E.EL R29, desc[UR6][R4.64] ;  /* 0x00000006041d7981 */ /* 0x000ee2000c2e1900 */
[----:B------:R-:W-:Y:S02]  /*0660*/  P2R R32, PR, RZ, 0x2 ;  /* 0x00000002ff207803 */ /* 0x000fe40000000000 */
[----:B0-----:R-:W-:-:S04]  /*0670*/  LOP3.LUT R7, R0, 0x5, R39, 0xfe, !PT ;  /* 0x0000000500077812 */ /* 0x001fc800078efe27 */
[----:B------:R-:W-:-:S04]  /*0680*/  LEA.HI R6, R34, R7, RZ, 0x4 ;  /* 0x0000000722067211 */ /* 0x000fc800078f20ff */
[----:B------:R-:W-:Y:S02]  /*0690*/  LOP3.LUT R6, R6, 0x7ffffff0, RZ, 0xc0, !PT ;  /* 0x7ffffff006067812 */ /* 0x000fe400078ec0ff */
[C---:B--2---:R-:W-:Y:S02]  /*06a0*/  FSETP.GT.AND P1, PT, R28.reuse, R9, PT ;  /* 0x000000091c00720b */ /* 0x044fe40003f24000 */
[----:B------:R-:W-:Y:S02]  /*06b0*/  FSETP.NAN.AND P0, PT, R28, R28, PT ;  /* 0x0000001c1c00720b */ /* 0x000fe40003f08000 */
[----:B------:R-:W-:-:S09]  /*06c0*/  P2R R22, PR, RZ, 0x2 ;  /* 0x00000002ff167803 */ /* 0x000fd20000000000 */
[----:B------:R-:W-:-:S04]  /*06d0*/  @!P1 SEL R28, R28, R9, P0 ;  /* 0x000000091c1c9207 */ /* 0x000fc80000000000 */
[-C--:B---3--:R-:W-:Y:S02]  /*06e0*/  FSETP.GEU.AND P1, PT, R28, R29.reuse, PT ;  /* 0x0000001d1c00720b */ /* 0x088fe40003f2e000 */
[----:B------:R-:W-:-:S11]  /*06f0*/  FSETP.NAN.AND P0, PT, R29, R29, PT ;  /* 0x0000001d1d00720b */ /* 0x000fd60003f08000 */
[----:B------:R-:W-:Y:S01]  /*0700*/  @P1 SEL R29, R29, R28, P0 ;  /* 0x0000001c1d1d1207 */ /* 0x000fe20000000000 */
[----:B------:R-:W-:-:S04]  /*0710*/  IMAD.IADD R28, R7, 0x1, -R6 ;  /* 0x00000001071c7824 */ /* 0x000fc800078e0a06 */
[----:B------:R-:W-:-:S04]  /*0720*/  IMAD R7, R28, 0x2, R37 ;  /* 0x000000021c077824 */ /* 0x000fc800078e0225 */
[----:B------:R-:W-:-:S05]  /*0730*/  IMAD.WIDE R6, R7, 0x4, R26 ;  /* 0x0000000407067825 */ /* 0x000fca00078e021a */
[----:B------:R-:W2:Y:S04]  /*0740*/  LDG.E.EL R9, desc[UR6][R6.64] ;  /* 0x0000000606097981 */ /* 0x000ea8000c2e1900 */
[----:B------:R0:W2:Y:S01]  /*0750*/  LDG.E.EL R15, desc[UR6][R6.64+0x4] ;  /* 0x00000406060f7981 */ /* 0x0000a2000c2e1900 */
[----:B------:R-:W-:-:S04]  /*0760*/  IMAD R5, R28, 0x2, R17 ;  /* 0x000000021c057824 */ /* 0x000fc800078e0211 */
[----:B------:R-:W-:-:S05]  /*0770*/  IMAD.WIDE R4, R5, 0x4, R26 ;  /* 0x0000000405047825 */ /* 0x000fca00078e021a */
[----:B------:R-:W3:Y:S01]  /*0780*/  LDG.E.EL R40, desc[UR6][R4.64] ;  /* 0x0000000604287981 */ /* 0x000ee2000c2e1900 */
[----:B------:R-:W-:Y:S02]  /*0790*/  P2R R36, PR, RZ, 0x2 ;  /* 0x00000002ff247803 */ /* 0x000fe40000000000 */
[----:B------:R-:W-:-:S05]  /*07a0*/  LOP3.LUT R33, R37, 0x21, RZ, 0xfc, !PT ;  /* 0x0000002125217812 */ /* 0x000fca00078efcff */
[----:B0-----:R-:W-:-:S04]  /*07b0*/  IMAD R7, R18, 0x2, R33 ;  /* 0x0000000212077824 */ /* 0x001fc800078e0221 */
[----:B------:R-:W-:Y:S01]  /*07c0*/  IMAD.WIDE R6, R7, 0x4, R26 ;  /* 0x0000000407067825 */ /* 0x000fe200078e021a */
[C---:B--2---:R-:W-:Y:S02]  /*07d0*/  FSETP.GT.AND P1, PT, R15.reuse, R9, PT ;  /* 0x000000090f00720b */ /* 0x044fe40003f24000 */
[----:B------:R-:W-:-:S11]  /*07e0*/  FSETP.NAN.AND P0, PT, R15, R15, PT ;  /* 0x0000000f0f00720b */ /* 0x000fd60003f08000 */
[----:B------:R-:W-:-:S04]  /*07f0*/  @!P1 SEL R15, R15, R9, P0 ;  /* 0x000000090f0f9207 */ /* 0x000fc80000000000 */
[-C--:B---3--:R-:W-:Y:S02]  /*0800*/  FSETP.GEU.AND P0, PT, R15, R40.reuse, PT ;  /* 0x000000280f00720b */ /* 0x088fe40003f0e000 */
[----:B------:R-:W-:Y:S02]  /*0810*/  P2R R21, PR, RZ, 0x2 ;  /* 0x00000002ff157803 */ /* 0x000fe40000000000 */
[----:B------:R-:W-:-:S09]  /*0820*/  FSETP.NAN.AND P1, PT, R40, R40, PT ;  /* 0x000000282800720b */ /* 0x000fd20003f28000 */
[----:B------:R-:W-:Y:S02]  /*0830*/  @P0 SEL R40, R40, R15, P1 ;  /* 0x0000000f28280207 */ /* 0x000fe40000800000 */
[----:B------:R-:W2:Y:S01]  /*0840*/  LDG.E.EL R15, desc[UR6][R6.64] ;  /* 0x00000006060f7981 */ /* 0x000ea2000c2e1900 */
[----:B------:R-:W-:Y:S01]  /*0850*/  P2R R11, PR, RZ, 0x4 ;  /* 0x00000004ff0b7803 */ /* 0x000fe20000000000 */
[----:B------:R-:W-:Y:S01]  /*0860*/  IMAD R9, R14, 0x2, R33 ;  /* 0x000000020e097824 */ /* 0x000fe200078e0221 */
[-C--:B--2---:R-:W-:Y:S02]  /*0870*/  FSETP.GEU.AND P2, PT, R8, R15.reuse, PT ;  /* 0x0000000f0800720b */ /* 0x084fe40003f4e000 */
[----:B------:R-:W-:-:S11]  /*0880*/  FSETP.NAN.AND P1, PT, R15, R15, PT ;  /* 0x0000000f0f00720b */ /* 0x000fd60003f28000 */
[----:B------:R-:W-:Y:S01]  /*0890*/  @P2 SEL R15, R15, R8, P1 ;  /* 0x000000080f0f2207 */ /* 0x000fe20000800000 */
[----:B------:R-:W-:-:S05]  /*08a0*/  IMAD.WIDE R8, R9, 0x4, R26 ;  /* 0x0000000409087825 */ /* 0x000fca00078e021a */
[----:B------:R-:W2:Y:S01]  /*08b0*/  LDG.E.EL R14, desc[UR6][R8.64] ;  /* 0x00000006080e7981 */ /* 0x000ea2000c2e1900 */
[----:B------:R-:W-:-:S04]  /*08c0*/  LOP3.LUT R5, R0, 0x6, R39, 0xfe, !PT ;  /* 0x0000000600057812 */ /* 0x000fc800078efe27 */
[----:B------:R-:W-:-:S04]  /*08d0*/  LEA.HI R6, R34, R5, RZ, 0x4 ;  /* 0x0000000522067211 */ /* 0x000fc800078f20ff */
[----:B------:R-:W-:Y:S02]  /*08e0*/  LOP3.LUT R6, R6, 0x7ffffff0, RZ, 0xc0, !PT ;  /* 0x7ffffff006067812 */ /* 0x000fe400078ec0ff */
[----:B------:R-:W-:-:S03]  /*08f0*/  P2R R4, PR, RZ, 0x1 ;  /* 0x00000001ff047803 */ /* 0x000fc60000000000 */
[----:B------:R-:W-:-:S04]  /*0900*/  IMAD.IADD R42, R5, 0x1, -R6 ;  /* 0x00000001052a7824 */ /* 0x000fc800078e0a06 */
[----:B------:R-:W-:-:S04]  /*0910*/  IMAD R7, R42, 0x2, R37 ;  /* 0x000000022a077824 */ /* 0x000fc800078e0225 */
[----:B------:R-:W-:-:S05]  /*0920*/  IMAD.WIDE R6, R7, 0x4, R26 ;  /* 0x0000000407067825 */ /* 0x000fca00078e021a */
[----:B------:R-:W3:Y:S01]  /*0930*/  LDG.E.EL R41, desc[UR6][R6.64+0x4] ;  /* 0x0000040606297981 */ /* 0x000ee2000c2e1900 */
[-C--:B--2---:R-:W-:Y:S02]  /*0940*/  FSETP.GEU.AND P0, PT, R13, R14.reuse, PT ;  /* 0x0000000e0d00720b */ /* 0x084fe40003f0e000 */
[----:B------:R-:W-:-:S11]  /*0950*/  FSETP.NAN.AND P1, PT, R14, R14, PT ;  /* 0x0000000e0e00720b */ /* 0x000fd60003f28000 */
[----:B------:R-:W-:Y:S02]  /*0960*/  @P0 SEL R14, R14, R13, P1 ;  /* 0x0000000d0e0e0207 */ /* 0x000fe40000800000 */
[----:B------:R-:W2:Y:S01]  /*0970*/  LDG.E.EL R13, desc[UR6][R6.64] ;  /* 0x00000006060d7981 */ /* 0x000ea2000c2e1900 */
[----:B------:R-:W-:Y:S01]  /*0980*/  P2R R19, PR, RZ, 0x1 ;  /* 0x00000001ff137803 */ /* 0x000fe20000000000 */
[----:B------:R-:W-:-:S04]  /*0990*/  IMAD R9, R38, 0x2, R33 ;  /* 0x0000000226097824 */ /* 0x000fc800078e0221 */
[----:B------:R-:W-:Y:S01]  /*09a0*/  IMAD.WIDE R8, R9, 0x4, R26 ;  /* 0x0000000409087825 */ /* 0x000fe200078e021a */
[C---:B---3--:R-:W-:Y:S02]  /*09b0*/  FSETP.NAN.AND P1, PT, R41.reuse, R41, PT ;  /* 0x000000292900720b */ /* 0x048fe40003f28000 */
[----:B--2---:R-:W-:-:S13]  /*09c0*/  FSETP.GT.AND P0, PT, R41, R13, PT ;  /* 0x0000000d2900720b */ /* 0x004fda0003f04000 */
[----:B------:R-:W-:Y:S02]  /*09d0*/  @!P0 SEL R41, R41, R13, P1 ;  /* 0x0000000d29298207 */ /* 0x000fe40000800000 */
[----:B------:R0:W2:Y:S01]  /*09e0*/  LDG.E.EL R13, desc[UR6][R8.64] ;  /* 0x00000006080d7981 */ /* 0x0000a2000c2e1900 */
[----:B------:R-:W-:-:S04]  /*09f0*/  LOP3.LUT R39, R0, 0x7, R39, 0xfe, !PT ;  /* 0x0000000700277812 */ /* 0x000fc800078efe27 */
[----:B------:R-:W-:-:S04]  /*0a00*/  LEA.HI R34, R34, R39, RZ, 0x4 ;  /* 0x0000002722227211 */ /* 0x000fc800078f20ff */
[----:B------:R-:W-:Y:S01]  /*0a10*/  LOP3.LUT R34, R34, 0x7ffffff0, RZ, 0xc0, !PT ;  /* 0x7ffffff022227812 */ /* 0x000fe200078ec0ff */
[----:B------:R-:W-:Y:S01]  /*0a20*/  IMAD R35, R42, 0x2, R17 ;  /* 0x000000022a237824 */ /* 0x000fe200078e0211 */
[----:B------:R-:W-:-:S03]  /*0a30*/  P2R R5, PR, RZ, 0x1 ;  /* 0x00000001ff057803 */ /* 0x000fc60000000000 */
[----:B------:R-:W-:Y:S02]  /*0a40*/  IMAD.IADD R34, R39, 0x1, -R34 ;  /* 0x0000000127227824 */ /* 0x000fe400078e0a22 */
[----:B------:R-:W-:-:S04]  /*0a50*/  IMAD.WIDE R6, R35, 0x4, R26 ;  /* 0x0000000423067825 */ /* 0x000fc800078e021a */
[----:B0-----:R-:W-:Y:S01]  /*0a60*/  IMAD R9, R34, 0x2, R37 ;  /* 0x0000000222097824 */ /* 0x001fe200078e0225 */
[----:B------:R-:W3:Y:S03]  /*0a70*/  LDG.E.EL R35, desc[UR6][R6.64] ;  /* 0x0000000606237981 */ /* 0x000ee6000c2e1900 */
[----:B------:R-:W-:-:S05]  /*0a80*/  IMAD.WIDE R8, R9, 0x4, R26 ;  /* 0x0000000409087825 */ /* 0x000fca00078e021a */
[----:B------:R-:W4:Y:S01]  /*0a90*/  LDG.E.EL R37, desc[UR6][R8.64+0x4] ;  /* 0x0000040608257981 */ /* 0x000f22000c2e1900 */
[-C--:B--2---:R-:W-:Y:S02]  /*0aa0*/  FSETP.GEU.AND P0, PT, R44, R13.reuse, PT ;  /* 0x0000000d2c00720b */ /* 0x084fe40003f0e000 */
[----:B------:R-:W-:-:S11]  /*0ab0*/  FSETP.NAN.AND P1, PT, R13, R13, PT ;  /* 0x0000000d0d00720b */ /* 0x000fd60003f28000 */
[----:B------:R-:W-:Y:S02]  /*0ac0*/  @P0 SEL R13, R13, R44, P1 ;  /* 0x0000002c0d0d0207 */ /* 0x000fe40000800000 */
[----:B------:R-:W2:Y:S01]  /*0ad0*/  LDG.E.EL R44, desc[UR6][R8.64] ;  /* 0x00000006082c7981 */ /* 0x000ea2000c2e1900 */
[----:B------:R-:W-:Y:S02]  /*0ae0*/  P2R R38, PR, RZ, 0x1 ;  /* 0x00000001ff267803 */ /* 0x000fe40000000000 */
[-C--:B---3--:R-:W-:Y:S02]  /*0af0*/  FSETP.GEU.AND P1, PT, R41, R35.reuse, PT ;  /* 0x000000232900720b */ /* 0x088fe40003f2e000 */
[----:B------:R-:W-:Y:S02]  /*0b00*/  P2R R18, PR, RZ, 0x4 ;  /* 0x00000004ff127803 */ /* 0x000fe40000000000 */
[----:B------:R-:W-:-:S09]  /*0b10*/  FSETP.NAN.AND P2, PT, R35, R35, PT ;  /* 0x000000232300720b */ /* 0x000fd20003f48000 */
[----:B------:R-:W-:Y:S02]  /*0b20*/  @P1 SEL R35, R35, R41, P2 ;  /* 0x0000002923231207 */ /* 0x000fe40001000000 */
[C---:B----4-:R-:W-:Y:S02]  /*0b30*/  FSETP.NAN.AND P2, PT, R37.reuse, R37, PT ;  /* 0x000000252500720b */ /* 0x050fe40003f48000 */
[----:B------:R-:W-:Y:S01]  /*0b40*/  P2R R20, PR, RZ, 0x8 ;  /* 0x00000008ff147803 */ /* 0x000fe20000000000 */
[----:B------:R-:W-:Y:S01]  /*0b50*/  IMAD R17, R34, 0x2, R17 ;  /* 0x0000000222117824 */ /* 0x000fe200078e0211 */
[----:B--2---:R-:W-:-:S04]  /*0b60*/  FSETP.GT.AND P0, PT, R37, R44, PT ;  /* 0x0000002c2500720b */ /* 0x004fc80003f04000 */
[----:B------:R-:W-:-:S09]  /*0b70*/  P2R R7, PR, RZ, 0x1 ;  /* 0x00000001ff077803 */ /* 0x000fd20000000000 */
[----:B------:R-:W-:Y:S02]  /*0b80*/  @!P0 SEL R37, R37, R44, P2 ;  /* 0x0000002c25258207 */ /* 0x000fe40001000000 */
[----:B------:R-:W-:-:S04]  /*0b90*/  ISETP.NE.AND P0, PT, R36, RZ, PT ;  /* 0x000000ff2400720c */ /* 0x000fc80003f05270 */
[----:B------:R-:W-:Y:S02]  /*0ba0*/  P2R R8, PR, RZ, 0x1 ;  /* 0x00000001ff087803 */ /* 0x000fe40000000000 */
        /* <DEDUP_REMOVED lines=18> */
[----:B------:R-:W-:Y:S01]  /*0cd0*/  ISETP.NE.AND P0, PT, R16, RZ, PT ;  /* 0x000000ff1000720c */ /* 0x000fe20003f05270 */
[----:B------:R-:W-:-:S05]  /*0ce0*/  IMAD.WIDE R16, R17, 0x4, R26 ;  /* 0x0000000411107825 */ /* 0x000fca00078e021a */
[----:B------:R-:W2:Y:S02]  /*0cf0*/  LDG.E.EL R36, desc[UR6][R16.64] ;  /* 0x0000000610247981 */ /* 0x000ea4000c2e1900 */
[-C--:B--2---:R-:W-:Y:S02]  /*0d00*/  FSETP.GEU.AND P2, PT, R37, R36.reuse, PT ;  /* 0x000000242500720b */ /* 0x084fe40003f4e000 */
[----:B------:R-:W-:-:S11]  /*0d10*/  FSETP.NAN.AND P3, PT, R36, R36, PT ;  /* 0x000000242400720b */ /* 0x000fd60003f68000 */
[----:B------:R-:W-:Y:S02]  /*0d20*/  @P2 SEL R36, R36, R37, P3 ;  /* 0x0000002524242207 */ /* 0x000fe40001800000 */
[----:B------:R-:W-:Y:S02]  /*0d30*/  P2R R37, PR, RZ, 0x4 ;  /* 0x00000004ff257803 */ /* 0x000fe40000000000 */
[----:B------:R-:W-:-:S04]  /*0d40*/  ISETP.NE.AND P2, PT, R38, RZ, PT ;  /* 0x000000ff2600720c */ /* 0x000fc80003f45270 */
[----:B------:R-:W-:Y:S02]  /*0d50*/  P2R R38, PR, RZ, 0x4 ;  /* 0x00000004ff267803 */ /* 0x000fe40000000000 */
[----:B------:R-:W-:Y:S01]  /*0d60*/  ISETP.NE.AND P2, PT, R19, RZ, PT ;  /* 0x000000ff1300720c */ /* 0x000fe20003f45270 */
[----:B------:R-:W-:-:S03]  /*0d70*/  IMAD R19, R12, 0x2, R33 ;  /* 0x000000020c137824 */ /* 0x000fc600078e0221 */
[----:B------:R-:W-:Y:S02]  /*0d80*/  P2R R39, PR, RZ, 0x4 ;  /* 0x00000004ff277803 */ /* 0x000fe40000000000 */
[----:B------:R-:W-:Y:S01]  /*0d90*/  ISETP.NE.AND P2, PT, R18, RZ, PT ;  /* 0x000000ff1200720c */ /* 0x000fe20003f45270 */
[----:B------:R-:W-:-:S05]  /*0da0*/  IMAD.WIDE R18, R19, 0x4, R26 ;  /* 0x0000000413127825 */ /* 0x000fca00078e021a */
[----:B------:R-:W2:Y:S01]  /*0db0*/  LDG.E.EL R12, desc[UR6][R18.64] ;  /* 0x00000006120c7981 */ /* 0x000ea2000c2e1900 */
[----:B------:R-:W-:Y:S02]  /*0dc0*/  P2R R6, PR, RZ, 0x2 ;  /* 0x00000002ff067803 */ /* 0x000fe40000000000 */
[-C--:B--2---:R-:W-:Y:S02]  /*0dd0*/  FSETP.GEU.AND P1, PT, R31, R12.reuse, PT ;  /* 0x0000000c1f00720b */ /* 0x084fe40003f2e000 */
[----:B------:R-:W-:-:S11]  /*0de0*/  FSETP.NAN.AND P3, PT, R12, R12, PT ;  /* 0x0000000c0c00720b */ /* 0x000fd60003f68000 */
[----:B------:R-:W-:Y:S01]  /*0df0*/  @P1 SEL R12, R12, R31, P3 ;  /* 0x0000001f0c0c1207 */ /* 0x000fe20001800000 */
[----:B------:R-:W-:-:S04]  /*0e00*/  IMAD R31, R30, 0x2, R33 ;  /* 0x000000021e1f7824 */ /* 0x000fc800078e0221 */
[----:B------:R-:W-:-:S05]  /*0e10*/  IMAD.WIDE R30, R31, 0x4, R26 ;  /* 0x000000041f1e7825 */ /* 0x000fca00078e021a */
[----:B------:R0:W2:Y:S01]  /*0e20*/  LDG.E.EL R16, desc[UR6][R30.64] ;  /* 0x000000061e107981 */ /* 0x0000a2000c2e1900 */
[----:B------:R-:W-:-:S04]  /*0e30*/  IMAD R19, R42, 0x2, R33 ;  /* 0x000000022a137824 */ /* 0x000fc800078e0221 */
[----:B0-----:R-:W-:-:S05]  /*0e40*/  IMAD.WIDE R30, R19, 0x4, R26 ;  /* 0x00000004131e7825 */ /* 0x001fca00078e021a */
[----:B------:R-:W3:Y:S01]  /*0e50*/  LDG.E.EL R18, desc[UR6][R30.64] ;  /* 0x000000061e127981 */ /* 0x000ee2000c2e1900 */
[-C--:B--2---:R-:W-:Y:S02]  /*0e60*/  FSETP.GEU.AND P3, PT, R29, R16.reuse, PT ;  /* 0x000000101d00720b */ /* 0x084fe40003f6e000 */
[----:B------:R-:W-:-:S11]  /*0e70*/  FSETP.NAN.AND P4, PT, R16, R16, PT ;  /* 0x000000101000720b */ /* 0x000fd60003f88000 */
[----:B------:R-:W-:Y:S01]  /*0e80*/  @P3 SEL R16, R16, R29, P4 ;  /* 0x0000001d10103207 */ /* 0x000fe20002000000 */
[----:B------:R-:W-:-:S04]  /*0e90*/  IMAD R29, R28, 0x2, R33 ;  /* 0x000000021c1d7824 */ /* 0x000fc800078e0221 */
[----:B------:R-:W-:-:S05]  /*0ea0*/  IMAD.WIDE R28, R29, 0x4, R26 ;  /* 0x000000041d1c7825 */ /* 0x000fca00078e021a */
[----:B------:R0:W2:Y:S01]  /*0eb0*/  LDG.E.EL R17, desc[UR6][R28.64] ;  /* 0x000000061c117981 */ /* 0x0000a2000c2e1900 */
[----:B------:R-:W-:-:S04]  /*0ec0*/  IMAD R33, R34, 0x2, R33 ;  /* 0x0000000222217824 */ /* 0x000fc800078e0221 */
[----:B------:R-:W-:-:S05]  /*0ed0*/  IMAD.WIDE R26, R33, 0x4, R26 ;  /* 0x00000004211a7825 */ /* 0x000fca00078e021a */
[----:B------:R-:W4:Y:S01]  /*0ee0*/  LDG.E.EL R19, desc[UR6][R26.64] ;  /* 0x000000061a137981 */ /* 0x000f22000c2e1900 */
[----:B---3--:R-:W-:Y:S02]  /*0ef0*/  FSETP.NAN.AND P6, PT, R18, R18, PT ;  /* 0x000000121200720b */ /* 0x008fe40003fc8000 */
[----:B------:R-:W-:Y:S01]  /*0f00*/  P2R R32, PR, RZ, 0x1 ;  /* 0x00000001ff207803 */ /* 0x000fe20000000000 */
[----:B------:R-:W-:Y:S01]  /*0f10*/  UPRMT UR4, UR5, 0x654, UR4 ;  /* 0x0000065405047896 */ /* 0x000fe20008000004 */
[----:B------:R-:W-:-:S05]  /*0f20*/  IMAD.SHL.U32 R3, R3, 0x4, RZ ;  /* 0x0000000403037824 */ /* 0x000fca00078e00ff */
[----:B------:R-:W-:-:S04]  /*0f30*/  LOP3.LUT R3, R3, 0x1fc, RZ, 0xc0, !PT ;  /* 0x000001fc03037812 */ /* 0x000fc800078ec0ff */
[----:B0-----:R-:W-:Y:S02]  /*0f40*/  LEA R29, R3, UR4, 0x2 ;  /* 0x00000004031d7c11 */ /* 0x001fe4000f8e10ff */
[----:B------:R-:W-:Y:S02]  /*0f50*/  LOP3.LUT R3, R0, R3, RZ, 0xfc, !PT ;  /* 0x0000000300037212 */ /* 0x000fe400078efcff */
[----:B------:R-:W-:Y:S02]  /*0f60*/  SHF.R.S32.HI R0, RZ, 0x1f, R0 ;  /* 0x0000001fff007819 */ /* 0x000fe40000011400 */
[-C--:B--2---:R-:W-:Y:S02]  /*0f70*/  FSETP.GEU.AND P4, PT, R40, R17.reuse, PT ;  /* 0x000000112800720b */ /* 0x084fe40003f8e000 */
[----:B------:R-:W-:-:S11]  /*0f80*/  FSETP.NAN.AND P5, PT, R17, R17, PT ;  /* 0x000000111100720b */ /* 0x000fd60003fa8000 */
[----:B------:R-:W-:Y:S02]  /*0f90*/  @P4 SEL R17, R17, R40, P5 ;  /* 0x0000002811114207 */ /* 0x000fe40002800000 */
[----:B------:R-:W-:Y:S02]  /*0fa0*/  FSETP.GEU.AND P5, PT, R35, R18, PT ;  /* 0x000000122300720b */ /* 0x000fe40003fae000 */
[----:B----4-:R-:W-:-:S11]  /*0fb0*/  FSETP.NAN.AND P0, PT, R19, R19, PT ;  /* 0x000000131300720b */ /* 0x010fd60003f08000 */
[----:B------:R-:W-:Y:S02]  /*0fc0*/  @P5 SEL R18, R18, R35, P6 ;  /* 0x0000002312125207 */ /* 0x000fe40003000000 */
[----:B------:R-:W-:-:S13]  /*0fd0*/  FSETP.GEU.AND P6, PT, R36, R19, PT ;  /* 0x000000132400720b */ /* 0x000fda0003fce000 */
[----:B------:R-:W-:Y:S02]  /*0fe0*/  @P6 SEL R19, R19, R36, P0 ;  /* 0x0000002413136207 */ /* 0x000fe40000000000 */
[----:B------:R-:W-:-:S04]  /*0ff0*/  ISETP.NE.AND P0, PT, R32, RZ, PT ;  /* 0x000000ff2000720c */ /* 0x000fc80003f05270 */
[----:B------:R-:W-:Y:S02]  /*1000*/  SEL R28, RZ, 0x1, !P0 ;  /* 0x00000001ff1c7807 */ /* 0x000fe40004000000 */
        /* <DEDUP_REMOVED lines=11> */
[----:B------:R-:W-:Y:S02]  /*10c0*/  SEL R28, R28, 0x2, P0 ;  /* 0x000000021c1c7807 */ /* 0x000fe40000000000 */
        /* <DEDUP_REMOVED lines=8> */
[----:B------:R-:W-:Y:S02]  /*1150*/  ISETP.NE.AND P0, PT, R4, RZ, PT ;  /* 0x000000ff0400720c */ /* 0x000fe40003f05270 */
[----:B------:R-:W0:Y:S02]  /*1160*/  S2R R4, SR_TID.X ;  /* 0x0000000000047919 */ /* 0x000e240000002100 */
[----:B0-----:R-:W-:-:S05]  /*1170*/  IMAD.SHL.U32 R4, R4, 0x8, RZ ;  /* 0x0000000804047824 */ /* 0x001fca00078e00ff */
[----:B------:R-:W-:-:S04]  /*1180*/  LOP3.LUT R4, R4, 0x3f8, RZ, 0xc0, !PT ;  /* 0x000003f804047812 */ /* 0x000fc800078ec0ff */
[----:B------:R-:W-:Y:S01]  /*1190*/  LEA R26, R4, UR4, 0x2 ;  /* 0x00000004041a7c11 */ /* 0x000fe2000f8e10ff */
[----:B------:R-:W-:-:S04]  /*11a0*/  ULDC.64 UR4, c[0x0][0x218] ;  /* 0x0000860000047ab9 */ /* 0x000fc80000000a00 */
[----:B------:R0:W-:Y:S04]  /*11b0*/  STS.128 [R26], R12 ;  /* 0x0000000c1a007388 */ /* 0x0001e80000000c00 */
[----:B------:R1:W-:Y:S01]  /*11c0*/  STS.128 [R26+0x10], R16 ;  /* 0x000010101a007388 */ /* 0x0003e20000000c00 */
[----:B------:R-:W-:Y:S01]  /*11d0*/  BAR.SYNC.DEFER_BLOCKING 0x0 ;  /* 0x0000000000007b1d */ /* 0x000fe20000010000 */
[----:B------:R-:W-:Y:S02]  /*11e0*/  SEL R21, R21, 0x2, P0 ;  /* 0x0000000215157807 */ /* 0x000fe40000000000 */
[----:B------:R-:W-:Y:S02]  /*11f0*/  SEL R23, R23, 0x3, P1 ;  /* 0x0000000317177807 */ /* 0x000fe40000800000 */
[----:B------:R-:W-:-:S02]  /*1200*/  SEL R27, R21, 0x3, P4 ;  /* 0x00000003151b7807 */ /* 0x000fc40002000000 */
[----:B------:R-:W-:Y:S01]  /*1210*/  ISETP.NE.AND P0, PT, R7, RZ, PT ;  /* 0x000000ff0700720c */ /* 0x000fe20003f05270 */
[----:B------:R-:W2:Y:S01]  /*1220*/  LDC.64 R20, c[0x0][0x218] ;  /* 0x00008600ff147b82 */ /* 0x000ea20000000a00 */
[----:B------:R-:W-:Y:S02]  /*1230*/  ISETP.NE.AND P1, PT, R6, RZ, PT ;  /* 0x000000ff0600720c */ /* 0x000fe40003f25270 */
[----:B------:R-:W-:Y:S02]  /*1240*/  ISETP.NE.AND P4, PT, R5, RZ, PT ;  /* 0x000000ff0500720c */ /* 0x000fe40003f85270 */
[----:B------:R-:W-:Y:S01]  /*1250*/  SEL R25, R25, 0x3, P2 ;  /* 0x0000000319197807 */ /* 0x000fe20001000000 */
[----:B------:R-:W3:Y:S04]  /*1260*/  LDS.128 R8, [R29] ;  /* 0x000000001d087984 */ /* 0x000ee80000000c00 */
[----:B------:R4:W5:Y:S01]  /*1270*/  LDS.128 R4, [R29+0x800] ;  /* 0x000800001d047984 */ /* 0x0009620000000c00 */
[----:B------:R-:W-:-:S04]  /*1280*/  ISETP.NE.AND P2, PT, R39, RZ, PT ;  /* 0x000000ff2700720c */ /* 0x000fc80003f45270 */
[----:B------:R-:W-:Y:S02]  /*1290*/  SEL R28, R28, 0x3, P2 ;  /* 0x000000031c1c7807 */ /* 0x000fe40001000000 */
[----:B------:R-:W-:Y:S02]  /*12a0*/  ISETP.NE.AND P2, PT, R38, RZ, PT ;  /* 0x000000ff2600720c */ /* 0x000fe40003f45270 */
[----:B0-----:R-:W-:Y:S02]  /*12b0*/  SEL R13, RZ, 0x1, !P4 ;  /* 0x00000001ff0d7807 */ /* 0x001fe40006000000 */
[----:B------:R-:W-:Y:S02]  /*12c0*/  SEL R24, R24, 0x3, P2 ;  /* 0x0000000318187807 */ /* 0x000fe40001000000 */
[----:B------:R-:W-:Y:S02]  /*12d0*/  ISETP.NE.AND P2, PT, R37, RZ, PT ;  /* 0x000000ff2500720c */ /* 0x000fe40003f45270 */
[----:B------:R-:W-:-:S02]  /*12e0*/  SEL R12, RZ, 0x1, !P0 ;  /* 0x00000001ff0c7807 */ /* 0x000fc40004000000 */
[----:B------:R-:W-:Y:S02]  /*12f0*/  SEL R13, R13, 0x2, P1 ;  /* 0x000000020d0d7807 */ /* 0x000fe40000800000 */
[----:B------:R-:W-:Y:S02]  /*1300*/  SEL R12, R12, 0x2, P2 ;  /* 0x000000020c0c7807 */ /* 0x000fe40001000000 */
[----:B------:R-:W-:Y:S02]  /*1310*/  SEL R22, R22, 0x3, P3 ;  /* 0x0000000316167807 */ /* 0x000fe40001800000 */
[----:B------:R-:W-:Y:S02]  /*1320*/  SEL R13, R13, 0x3, P5 ;  /* 0x000000030d0d7807 */ /* 0x000fe40002800000 */
[----:B-1----:R-:W-:Y:S02]  /*1330*/  SEL R16, R12, 0x3, P6 ;  /* 0x000000030c107807 */ /* 0x002fe40003000000 */
[----:B------:R-:W-:-:S02]  /*1340*/  LEA R12, P0, R3, UR4, 0x2 ;  /* 0x00000004030c7c11 */ /* 0x000fc4000f8010ff */
[----:B------:R-:W-:Y:S02]  /*1350*/  PRMT R28, R28, 0x3340, R25 ;  /* 0x000033401c1c7816 */ /* 0x000fe40000000019 */
[----:B------:R-:W-:Y:S02]  /*1360*/  PRMT R23, R23, 0x3340, R24 ;  /* 0x0000334017177816 */ /* 0x000fe40000000018 */
[----:B------:R-:W-:Y:S02]  /*1370*/  PRMT R22, R22, 0x3340, R27 ;  /* 0x0000334016167816 */ /* 0x000fe4000000001b */
[----:B------:R-:W-:Y:S02]  /*1380*/  IADD3 R14, P1, R2, UR8, RZ ;  /* 0x00000008020e7c10 */ /* 0x000fe4000ff3e0ff */
[----:B----4-:R-:W-:Y:S01]  /*1390*/  PRMT R29, R13, 0x3340, R16 ;  /* 0x000033400d1d7816 */ /* 0x010fe20000000010 */
[C---:B--2---:R-:W-:Y:S01]  /*13a0*/  IMAD.WIDE R20, R3.reuse, 0x4, R20 ;  /* 0x0000000403147825 */ /* 0x044fe200078e0214 */
[----:B------:R-:W-:-:S02]  /*13b0*/  LEA.HI.X R13, R3, UR5, R0, 0x2, P0 ;  /* 0x00000005030d7c11 */ /* 0x000fc400080f1400 */
[----:B------:R-:W-:Y:S02]  /*13c0*/  LEA.HI.X.SX32 R15, R2, UR9, 0x1, P1 ;  /* 0x00000009020f7c11 */ /* 0x000fe400088f0eff */
[----:B------:R-:W-:Y:S02]  /*13d0*/  PRMT R28, R23, 0x5410, R28 ;  /* 0x00005410171c7816 */ /* 0x000fe4000000001c */
[----:B------:R-:W-:Y:S01]  /*13e0*/  PRMT R29, R22, 0x5410, R29 ;  /* 0x00005410161d7816 */ /* 0x000fe2000000001d */
[----:B---3--:R-:W-:Y:S04]  /*13f0*/  STG.E.128 desc[UR6][R20.64], R8 ;  /* 0x0000000814007986 */ /* 0x008fe8000c101d06 */
[----:B-----5:R-:W-:Y:S04]  /*1400*/  STG.E.128 desc[UR6][R12.64+0x800], R4 ;  /* 0x000800040c007986 */ /* 0x020fe8000c101d06 */
[----:B------:R-:W-:Y:S01]  /*1410*/  STG.E.64 desc[UR6][R14.64], R28 ;  /* 0x0000001c0e007986 */ /* 0x000fe2000c101b06 */
[----:B------:R-:W-:Y:S05]  /*1420*/  EXIT ;  /* 0x000000000000794d */ /* 0x000fea0003800000 */
.L_x_0:
[----:B------:R-:W-:-:S00]  /*1430*/  BRA `(.L_x_0) ;  /* 0xfffffffc00fc7947 */ /* 0x000fc0000383ffff */
[----:B------:R-:W-:-:S00]  /*1440*/  NOP ;  /* 0x0000000000007918 */ /* 0x000fc00000000000 */
        /* <DEDUP_REMOVED lines=11> */
.L_x_1:


//--------------------- .nv.shared.triton_poi_fused_max_pool2d_with_indices_8 --------------------------
	.section	.nv.shared.triton_poi_fused_max_pool2d_with_indices_8,"aw",@nobits
	.sectionflags	@""
	.align	16
	.zero		1024


//--------------------- .nv.constant0.triton_poi_fused_max_pool2d_with_indices_8 --------------------------
	.section	.nv.constant0.triton_poi_fused_max_pool2d_with_indices_8,"a",@progbits
	.sectionflags	@""
	.align	4
.nv.constant0.triton_poi_fused_max_pool2d_with_indices_8:
	.zero		556
